	.headerflags	@"EF_CUDA_TEXMODE_UNIFIED EF_CUDA_64BIT_ADDRESS EF_CUDA_SM86 EF_CUDA_VIRTUAL_SM(EF_CUDA_SM86)"
	.elftype	@"ET_EXEC"


//--------------------- .nv.info                  --------------------------
	.section	.nv.info,"",@"SHT_CUDA_INFO"
	.align	4


	//----- nvinfo : EIATTR_REGCOUNT
	.align		4
        /*0000*/ 	.byte	0x04, 0x2f
        /*0002*/ 	.short	(.L_2 - .L_1)
	.align		4
.L_1:
        /*0004*/ 	.word	index@(triton_red_fused__to_copy_add_mean_mul_pow_rsqrt_11)
        /*0008*/ 	.word	0x0000001a


	//----- nvinfo : EIATTR_MIN_STACK_SIZE
	.align		4
.L_2:
        /*000c*/ 	.byte	0x04, 0x12
        /*000e*/ 	.short	(.L_4 - .L_3)
	.align		4
.L_3:
        /*0010*/ 	.word	index@(triton_red_fused__to_copy_add_mean_mul_pow_rsqrt_11)
        /*0014*/ 	.word	0x00000000


	//----- nvinfo : EIATTR_FRAME_SIZE
	.align		4
.L_4:
        /*0018*/ 	.byte	0x04, 0x11
        /*001a*/ 	.short	(.L_6 - .L_5)
	.align		4
.L_5:
        /*001c*/ 	.word	index@(triton_red_fused__to_copy_add_mean_mul_pow_rsqrt_11)
        /*0020*/ 	.word	0x00000000


	//----- nvinfo : EIATTR_MIN_STACK_SIZE
	.align		4
.L_6:
        /*0024*/ 	.byte	0x04, 0x12
        /*0026*/ 	.short	(.L_8 - .L_7)
	.align		4
.L_7:
        /*0028*/ 	.word	index@(triton_red_fused__to_copy_add_mean_mul_pow_rsqrt_11)
        /*002c*/ 	.word	0x00000000
.L_8:


//--------------------- .nv.info.triton_red_fused__to_copy_add_mean_mul_pow_rsqrt_11 --------------------------
	.section	.nv.info.triton_red_fused__to_copy_add_mean_mul_pow_rsqrt_11,"",@"SHT_CUDA_INFO"
	.sectionflags	@""
	.align	4


	//----- nvinfo : EIATTR_CUDA_API_VERSION
	.align		4
        /*0000*/ 	.byte	0x04, 0x37
        /*0002*/ 	.short	(.L_10 - .L_9)
.L_9:
        /*0004*/ 	.word	0x0000007c


	//----- nvinfo : EIATTR_SW2861232_WAR
	.align		4
.L_10:
        /*0008*/ 	.byte	0x01, 0x35
	.zero		2


	//----- nvinfo : EIATTR_PARAM_CBANK
	.align		4
        /*000c*/ 	.byte	0x04, 0x0a
        /*000e*/ 	.short	(.L_12 - .L_11)
	.align		4
.L_11:
        /*0010*/ 	.word	index@(.nv.constant0.triton_red_fused__to_copy_add_mean_mul_pow_rsqrt_11)
        /*0014*/ 	.short	0x0160
        /*0016*/ 	.short	0x0028


	//----- nvinfo : EIATTR_CBANK_PARAM_SIZE
	.align		4
.L_12:
        /*0018*/ 	.byte	0x03, 0x19
        /*001a*/ 	.short	0x0028


	//----- nvinfo : EIATTR_KPARAM_INFO
	.align		4
        /*001c*/ 	.byte	0x04, 0x17
        /*001e*/ 	.short	(.L_14 - .L_13)
.L_13:
        /*0020*/ 	.word	0x00000000
        /*0024*/ 	.short	0x0005
        /*0026*/ 	.short	0x0020
        /*0028*/ 	.byte	0x00, 0xf4, 0x21, 0x00


	//----- nvinfo : EIATTR_KPARAM_INFO
	.align		4
.L_14:
        /*002c*/ 	.byte	0x04, 0x17
        /*002e*/ 	.short	(.L_16 - .L_15)
.L_15:
        /*0030*/ 	.word	0x00000000
        /*0034*/ 	.short	0x0004
        /*0036*/ 	.short	0x001c
        /*0038*/ 	.byte	0x00, 0xf0, 0x11, 0x00


	//----- nvinfo : EIATTR_KPARAM_INFO
	.align		4
.L_16:
        /*003c*/ 	.byte	0x04, 0x17
        /*003e*/ 	.short	(.L_18 - .L_17)
.L_17:
        /*0040*/ 	.word	0x00000000
        /*0044*/ 	.short	0x0003
        /*0046*/ 	.short	0x0018
        /*0048*/ 	.byte	0x00, 0xf0, 0x11, 0x00


	//----- nvinfo : EIATTR_KPARAM_INFO
	.align		4
.L_18:
        /*004c*/ 	.byte	0x04, 0x17
        /*004e*/ 	.short	(.L_20 - .L_19)
.L_19:
        /*0050*/ 	.word	0x00000000
        /*0054*/ 	.short	0x0002
        /*0056*/ 	.short	0x0010
        /*0058*/ 	.byte	0x00, 0xf4, 0x21, 0x00


	//----- nvinfo : EIATTR_KPARAM_INFO
	.align		4
.L_20:
        /*005c*/ 	.byte	0x04, 0x17
        /*005e*/ 	.short	(.L_22 - .L_21)
.L_21:
        /*0060*/ 	.word	0x00000000
        /*0064*/ 	.short	0x0001
        /*0066*/ 	.short	0x0008
        /*0068*/ 	.byte	0x00, 0xf4, 0x21, 0x00


	//----- nvinfo : EIATTR_KPARAM_INFO
	.align		4
.L_22:
        /*006c*/ 	.byte	0x04, 0x17
        /*006e*/ 	.short	(.L_24 - .L_23)
.L_23:
        /*0070*/ 	.word	0x00000000
        /*0074*/ 	.short	0x0000
        /*0076*/ 	.short	0x0000
        /*0078*/ 	.byte	0x00, 0xf4, 0x21, 0x00


	//----- nvinfo : EIATTR_MAXREG_COUNT
	.align		4
.L_24:
        /*007c*/ 	.byte	0x03, 0x1b
        /*007e*/ 	.short	0x0080


	//----- nvinfo : EIATTR_COOP_GROUP_MASK_REGIDS
	.align		4
        /*0080*/ 	.byte	0x04, 0x29
        /*0082*/ 	.short	(.L_26 - .L_25)


	//   ....[0]....
.L_25:
        /*0084*/ 	.word	0xffffffff


	//   ....[1]....
        /*0088*/ 	.word	0xffffffff


	//   ....[2]....
        /*008c*/ 	.word	0xffffffff


	//   ....[3]....
        /*0090*/ 	.word	0xffffffff


	//   ....[4]....
        /*0094*/ 	.word	0xffffffff


	//   ....[5]....
        /*0098*/ 	.word	0xffffffff


	//   ....[6]....
        /*009c*/ 	.word	0xffffffff


	//   ....[7]....
        /*00a0*/ 	.word	0xffffffff


	//   ....[8]....
        /*00a4*/ 	.word	0xffffffff


	//----- nvinfo : EIATTR_COOP_GROUP_INSTR_OFFSETS
	.align		4
.L_26:
        /*00a8*/ 	.byte	0x04, 0x28
        /*00aa*/ 	.short	(.L_28 - .L_27)


	//   ....[0]....
.L_27:
        /*00ac*/ 	.word	0x00000450


	//   ....[1]....
        /*00b0*/ 	.word	0x00000470


	//   ....[2]....
        /*00b4*/ 	.word	0x00000490


	//   ....[3]....
        /*00b8*/ 	.word	0x000004b0


	//   ....[4]....
        /*00bc*/ 	.word	0x000004d0


	//   ....[5]....
        /*00c0*/ 	.word	0x00000540


	//   ....[6]....
        /*00c4*/ 	.word	0x00000560


	//   ....[7]....
        /*00c8*/ 	.word	0x00000580


	//   ....[8]....
        /*00cc*/ 	.word	0x000005a0


	//----- nvinfo : EIATTR_EXIT_INSTR_OFFSETS
	.align		4
.L_28:
        /*00d0*/ 	.byte	0x04, 0x1c
        /*00d2*/ 	.short	(.L_30 - .L_29)


	//   ....[0]....
.L_29:
        /*00d4*/ 	.word	0x00000ac0


	//   ....[1]....
        /*00d8*/ 	.word	0x00000ae0


	//----- nvinfo : EIATTR_REQNTID
	.align		4
.L_30:
        /*00dc*/ 	.byte	0x04, 0x10
        /*00de*/ 	.short	(.L_32 - .L_31)
.L_31:
        /*00e0*/ 	.word	0x00000200
        /*00e4*/ 	.word	0x00000001
        /*00e8*/ 	.word	0x00000001
.L_32:


//--------------------- .nv.callgraph             --------------------------
	.section	.nv.callgraph,"",@"SHT_CUDA_CALLGRAPH"
	.align	4
	.sectionentsize	8
	.align		4
        /*0000*/ 	.word	0x00000000
	.align		4
        /*0004*/ 	.word	0xffffffff
	.align		4
        /*0008*/ 	.word	0x00000000
	.align		4
        /*000c*/ 	.word	0xfffffffe
	.align		4
        /*0010*/ 	.word	0x00000000
	.align		4
        /*0014*/ 	.word	0xfffffffd
	.align		4
        /*0018*/ 	.word	0x00000000
	.align		4
        /*001c*/ 	.word	0xfffffffc


//--------------------- .nv.rel.action            --------------------------
	.section	.nv.rel.action,"",@"SHT_CUDA_RELOCINFO"
	.align	8
	.sectionentsize	8
        /*0000*/ 	.byte	0x73, 0x00, 0x00, 0x00, 0x00, 0x00, 0x00, 0x00, 0x00, 0x00, 0x00, 0x11, 0x25, 0x00, 0x05, 0x36


//--------------------- .nv.constant4             --------------------------
	.section	.nv.constant4,"a",@progbits
	.align	8
	.align		8
.nv.constant4:
        /*0000*/ 	.dword	_$_str


//--------------------- .nv.constant0.triton_red_fused__to_copy_add_mean_mul_pow_rsqrt_11 --------------------------
	.section	.nv.constant0.triton_red_fused__to_copy_add_mean_mul_pow_rsqrt_11,"a",@progbits
	.sectionflags	@""
	.align	4
.nv.constant0.triton_red_fused__to_copy_add_mean_mul_pow_rsqrt_11:
	.zero		392


//--------------------- .text.triton_red_fused__to_copy_add_mean_mul_pow_rsqrt_11 --------------------------
	.section	.text.triton_red_fused__to_copy_add_mean_mul_pow_rsqrt_11,"ax",@progbits
	.sectionflags	@"SHF_BARRIERS=1"
	.sectioninfo	@"SHI_REGISTERS=26"
	.align	128
        .global         triton_red_fused__to_copy_add_mean_mul_pow_rsqrt_11
        .type           triton_red_fused__to_copy_add_mean_mul_pow_rsqrt_11,@function
        .size           triton_red_fused__to_copy_add_mean_mul_pow_rsqrt_11,(.L_x_1 - triton_red_fused__to_copy_add_mean_mul_pow_rsqrt_11)
        .other          triton_red_fused__to_copy_add_mean_mul_pow_rsqrt_11,@"STO_CUDA_ENTRY STV_DEFAULT"
triton_red_fused__to_copy_add_mean_mul_pow_rsqrt_11:
.text.triton_red_fused__to_copy_add_mean_mul_pow_rsqrt_11:
[----:B------:R-:W-:Y:S02]  /*0000*/  MOV R1, c[0x0][0x28] ;  /* 0x00000a0000017a02 */ /* 0x000fe40000000f00 */
[----:B------:R-:W0:Y:S01]  /*0010*/  S2R R0, SR_TID.X ;  /* 0x0000000000007919 */ /* 0x000e220000002100 */
[----:B------:R-:W-:Y:S01]  /*0020*/  MOV R11, 0x2 ;  /* 0x00000002000b7802 */ /* 0x000fe20000000f00 */
[----:B------:R-:W-:Y:S01]  /*0030*/  CS2R R16, SRZ ;  /* 0x0000000000107805 */ /* 0x000fe2000001ff00 */
[----:B------:R-:W-:Y:S01]  /*0040*/  CS2R R14, SRZ ;  /* 0x00000000000e7805 */ /* 0x000fe2000001ff00 */
[----:B------:R-:W1:Y:S01]  /*0050*/  S2R R3, SR_CTAID.X ;  /* 0x0000000000037919 */ /* 0x000e620000002500 */
[----:B------:R-:W-:Y:S01]  /*0060*/  ULDC.64 UR4, c[0x0][0x118] ;  /* 0x0000460000047ab9 */ /* 0x000fe20000000a00 */
[----:B0-----:R-:W-:-:S04]  /*0070*/  SHF.L.U32 R12, R0, 0x2, RZ ;  /* 0x00000002000c7819 */ /* 0x001fc800000006ff */
[----:B------:R-:W-:Y:S02]  /*0080*/  LOP3.LUT R12, R12, 0x7fc, RZ, 0xc0, !PT ;  /* 0x000007fc0c0c7812 */ /* 0x000fe400078ec0ff */
[----:B-1----:R-:W-:-:S03]  /*0090*/  ISETP.GE.AND P1, PT, R3, 0x200, PT ;  /* 0x000002000300780c */ /* 0x002fc60003f26270 */
[----:B------:R-:W-:-:S04]  /*00a0*/  IMAD R4, R3, 0x1000, R12 ;  /* 0x0000100003047824 */ /* 0x000fc800078e020c */
[----:B------:R-:W-:-:S04]  /*00b0*/  IMAD.WIDE R2, R4, R11, c[0x0][0x160] ;  /* 0x0000580004027625 */ /* 0x000fc800078e020b */
[----:B------:R-:W-:Y:S02]  /*00c0*/  IMAD.WIDE R4, R4, R11, c[0x0][0x168] ;  /* 0x00005a0004047625 */ /* 0x000fe400078e020b */
[----:B------:R-:W2:Y:S01]  /*00d0*/  @!P1 LDG.E.EL.64 R16, [R2.64+0x1000] ;  /* 0x0010000402109981 */ /* 0x000ea2000c2e1b00 */
[----:B------:R-:W-:Y:S01]  /*00e0*/  CS2R R8, SRZ ;  /* 0x0000000000087805 */ /* 0x000fe2000001ff00 */
[----:B------:R-:W-:Y:S02]  /*00f0*/  CS2R R6, SRZ ;  /* 0x0000000000067805 */ /* 0x000fe4000001ff00 */
[----:B------:R-:W3:Y:S04]  /*0100*/  @!P1 LDG.E.EL.64 R14, [R4.64+0x1000] ;  /* 0x00100004040e9981 */ /* 0x000ee8000c2e1b00 */
[----:B------:R-:W4:Y:S04]  /*0110*/  @!P1 LDG.E.EL.64 R8, [R2.64] ;  /* 0x0000000402089981 */ /* 0x000f28000c2e1b00 */
[----:B------:R-:W5:Y:S01]  /*0120*/  @!P1 LDG.E.EL.64 R6, [R4.64] ;  /* 0x0000000404069981 */ /* 0x000f62000c2e1b00 */
[----:B------:R-:W-:-:S02]  /*0130*/  LOP3.LUT P0, RZ, R0, 0x1f, RZ, 0xc0, !PT ;  /* 0x0000001f00ff7812 */ /* 0x000fc4000780c0ff */
[----:B------:R-:W-:Y:S02]  /*0140*/  ISETP.GE.AND P2, PT, R0, 0x10, PT ;  /* 0x000000100000780c */ /* 0x000fe40003f46270 */
[----:B--2---:R-:W-:Y:S01]  /*0150*/  SHF.L.U32 R13, R16, 0x10, RZ ;  /* 0x00000010100d7819 */ /* 0x004fe200000006ff */
[C---:B------:R-:W-:Y:S01]  /*0160*/  IMAD.U32 R20, R17.reuse, 0x10000, RZ ;  /* 0x0001000011147824 */ /* 0x040fe200078e00ff */
[----:B------:R-:W-:Y:S02]  /*0170*/  PRMT R19, R17, 0x7632, R19 ;  /* 0x0000763211137816 */ /* 0x000fe40000000013 */
[----:B---3--:R-:W-:Y:S02]  /*0180*/  SHF.L.U32 R18, R14, 0x10, RZ ;  /* 0x000000100e127819 */ /* 0x008fe400000006ff */
[----:B------:R-:W-:Y:S02]  /*0190*/  PRMT R16, R16, 0x7632, R16 ;  /* 0x0000763210107816 */ /* 0x000fe40000000010 */
[----:B------:R-:W-:Y:S01]  /*01a0*/  PRMT R21, R15, 0x7632, R21 ;  /* 0x000076320f157816 */ /* 0x000fe20000000015 */
[--C-:B------:R-:W-:Y:S01]  /*01b0*/  FADD R13, R13, R18.reuse ;  /* 0x000000120d0d7221 */ /* 0x100fe20000000000 */
[----:B------:R-:W-:-:S02]  /*01c0*/  PRMT R18, R14, 0x7632, R18 ;  /* 0x000076320e127816 */ /* 0x000fc40000000012 */
[----:B------:R-:W-:Y:S01]  /*01d0*/  SHF.L.U32 R23, R15, 0x10, RZ ;  /* 0x000000100f177819 */ /* 0x000fe200000006ff */
[----:B-----5:R-:W-:Y:S01]  /*01e0*/  IMAD.U32 R17, R6, 0x10000, RZ ;  /* 0x0001000006117824 */ /* 0x020fe200078e00ff */
[----:B----4-:R-:W-:Y:S01]  /*01f0*/  PRMT R14, R8, 0x7632, R14 ;  /* 0x00007632080e7816 */ /* 0x010fe2000000000e */
[----:B------:R-:W-:Y:S01]  /*0200*/  IMAD.U32 R21, R21, 0x10000, RZ ;  /* 0x0001000015157824 */ /* 0x000fe200078e00ff */
[----:B------:R-:W-:Y:S01]  /*0210*/  PRMT R15, R6, 0x7632, R15 ;  /* 0x00007632060f7816 */ /* 0x000fe2000000000f */
[----:B------:R-:W-:Y:S01]  /*0220*/  FADD R20, R20, R23 ;  /* 0x0000001714147221 */ /* 0x000fe20000000000 */
[----:B------:R-:W-:Y:S01]  /*0230*/  SHF.L.U32 R6, R19, 0x10, RZ ;  /* 0x0000001013067819 */ /* 0x000fe200000006ff */
[----:B------:R-:W-:Y:S01]  /*0240*/  FMUL R13, R13, R13 ;  /* 0x0000000d0d0d7220 */ /* 0x000fe20000400000 */
[----:B------:R-:W-:Y:S01]  /*0250*/  SHF.L.U32 R16, R16, 0x10, RZ ;  /* 0x0000001010107819 */ /* 0x000fe200000006ff */
[----:B------:R-:W-:Y:S01]  /*0260*/  FMUL R20, R20, R20 ;  /* 0x0000001414147220 */ /* 0x000fe20000400000 */
[----:B------:R-:W-:Y:S01]  /*0270*/  SHF.L.U32 R19, R18, 0x10, RZ ;  /* 0x0000001012137819 */ /* 0x000fe200000006ff */
[----:B------:R-:W-:Y:S01]  /*0280*/  FADD R21, R6, R21 ;  /* 0x0000001506157221 */ /* 0x000fe20000000000 */
[----:B------:R-:W-:Y:S01]  /*0290*/  SHF.L.U32 R14, R14, 0x10, RZ ;  /* 0x000000100e0e7819 */ /* 0x000fe200000006ff */
[----:B------:R-:W-:Y:S01]  /*02a0*/  IMAD.U32 R18, R7, 0x10000, RZ ;  /* 0x0001000007127824 */ /* 0x000fe200078e00ff */
[----:B------:R-:W-:Y:S01]  /*02b0*/  SHF.L.U32 R15, R15, 0x10, RZ ;  /* 0x000000100f0f7819 */ /* 0x000fe200000006ff */
[----:B------:R-:W-:Y:S01]  /*02c0*/  FADD R16, R16, R19 ;  /* 0x0000001310107221 */ /* 0x000fe20000000000 */
[----:B------:R-:W-:Y:S01]  /*02d0*/  SHF.L.U32 R8, R8, 0x10, RZ ;  /* 0x0000001008087819 */ /* 0x000fe200000006ff */
[----:B------:R-:W-:Y:S01]  /*02e0*/  FMUL R21, R21, R21 ;  /* 0x0000001515157220 */ /* 0x000fe20000400000 */
[----:B------:R-:W-:Y:S01]  /*02f0*/  PRMT R6, R9, 0x7632, R6 ;  /* 0x0000763209067816 */ /* 0x000fe20000000006 */
[--C-:B------:R-:W-:Y:S01]  /*0300*/  FADD R14, R14, R15.reuse ;  /* 0x0000000f0e0e7221 */ /* 0x100fe20000000000 */
[----:B------:R-:W-:Y:S01]  /*0310*/  PRMT R15, R7, 0x7632, R15 ;  /* 0x00007632070f7816 */ /* 0x000fe2000000000f */
[----:B------:R-:W-:Y:S01]  /*0320*/  FADD R8, R8, R17 ;  /* 0x0000001108087221 */ /* 0x000fe20000000000 */
[----:B------:R-:W-:Y:S01]  /*0330*/  SHF.L.U32 R9, R9, 0x10, RZ ;  /* 0x0000001009097819 */ /* 0x000fe200000006ff */
[----:B------:R-:W-:Y:S01]  /*0340*/  FMUL R7, R16, R16 ;  /* 0x0000001010077220 */ /* 0x000fe20000400000 */
[----:B------:R-:W-:Y:S01]  /*0350*/  SHF.L.U32 R6, R6, 0x10, RZ ;  /* 0x0000001006067819 */ /* 0x000fe200000006ff */
[----:B------:R-:W-:Y:S01]  /*0360*/  FFMA R8, R8, R8, R13 ;  /* 0x0000000808087223 */ /* 0x000fe2000000000d */
[----:B------:R-:W-:Y:S01]  /*0370*/  SHF.L.U32 R15, R15, 0x10, RZ ;  /* 0x000000100f0f7819 */ /* 0x000fe200000006ff */
[----:B------:R-:W-:Y:S01]  /*0380*/  FADD R9, R9, R18 ;  /* 0x0000001209097221 */ /* 0x000fe20000000000 */
[----:B------:R-:W-:Y:S01]  /*0390*/  FFMA R7, R14, R14, R7 ;  /* 0x0000000e0e077223 */ /* 0x000fe20000000007 */
[----:B------:R-:W-:Y:S01]  /*03a0*/  SHF.R.U32.HI R14, RZ, 0x3, R0 ;  /* 0x00000003ff0e7819 */ /* 0x000fe20000011600 */
[----:B------:R-:W-:Y:S01]  /*03b0*/  CS2R R16, SRZ ;  /* 0x0000000000107805 */ /* 0x000fe2000001ff00 */
[----:B------:R-:W-:Y:S01]  /*03c0*/  FADD R6, R6, R15 ;  /* 0x0000000f06067221 */ /* 0x000fe20000000000 */
[----:B------:R-:W-:Y:S01]  /*03d0*/  FFMA R20, R9, R9, R20 ;  /* 0x0000000909147223 */ /* 0x000fe20000000014 */
[----:B------:R-:W-:Y:S01]  /*03e0*/  FADD R7, R7, R8 ;  /* 0x0000000807077221 */ /* 0x000fe20000000000 */
[----:B------:R-:W-:Y:S01]  /*03f0*/  LOP3.LUT R14, R14, 0x3c, RZ, 0xc0, !PT ;  /* 0x0000003c0e0e7812 */ /* 0x000fe200078ec0ff */
[----:B------:R-:W-:Y:S01]  /*0400*/  FFMA R21, R6, R6, R21 ;  /* 0x0000000606157223 */ /* 0x000fe20000000015 */
[----:B------:R-:W-:Y:S01]  /*0410*/  CS2R R18, SRZ ;  /* 0x0000000000127805 */ /* 0x000fe2000001ff00 */
[----:B------:R-:W-:-:S04]  /*0420*/  FADD R20, R20, R7 ;  /* 0x0000000714147221 */ /* 0x000fc80000000000 */
[----:B------:R-:W-:-:S05]  /*0430*/  FADD R20, R21, R20 ;  /* 0x0000001415147221 */ /* 0x000fca0000000000 */
[----:B------:R-:W-:-:S05]  /*0440*/  FSEL R20, R20, RZ, !P1 ;  /* 0x000000ff14147208 */ /* 0x000fca0004800000 */
[----:B------:R-:W0:Y:S02]  /*0450*/  SHFL.BFLY PT, R7, R20, 0x10, 0x1f ;  /* 0x0e001f0014077f89 */ /* 0x000e2400000e0000 */
[----:B0-----:R-:W-:-:S05]  /*0460*/  FADD R7, R20, R7 ;  /* 0x0000000714077221 */ /* 0x001fca0000000000 */
        /* <DEDUP_REMOVED lines=8> */
[----:B------:R-:W-:Y:S04]  /*04f0*/  @!P0 STS [R14], R13 ;  /* 0x0000000d0e008388 */ /* 0x000fe80000000800 */
[----:B------:R-:W-:Y:S01]  /*0500*/  BAR.SYNC.DEFER_BLOCKING 0x0 ;  /* 0x0000000000007b1d */ /* 0x000fe20000010000 */
[----:B------:R-:W-:-:S04]  /*0510*/  LOP3.LUT P0, RZ, R0, 0xf, RZ, 0xc0, !PT ;  /* 0x0000000f00ff7812 */ /* 0x000fc8000780c0ff */
[----:B------:R-:W-:Y:S01]  /*0520*/  ISETP.LT.AND P0, PT, R0, 0x10, !P0 ;  /* 0x000000100000780c */ /* 0x000fe20004701270 */
[----:B------:R-:W0:Y:S04]  /*0530*/  @!P2 LDS R10, [R0.X4] ;  /* 0x00000000000aa984 */ /* 0x000e280000004800 */
[----:B0-----:R-:W0:Y:S02]  /*0540*/  SHFL.BFLY PT, R7, R10, 0x8, 0x1f ;  /* 0x0d001f000a077f89 */ /* 0x001e2400000e0000 */
[----:B0-----:R-:W-:-:S05]  /*0550*/  FADD R7, R10, R7 ;  /* 0x000000070a077221 */ /* 0x001fca0000000000 */
[----:B------:R-:W0:Y:S02]  /*0560*/  SHFL.BFLY PT, R6, R7, 0x4, 0x1f ;  /* 0x0c801f0007067f89 */ /* 0x000e2400000e0000 */
[----:B0-----:R-:W-:-:S05]  /*0570*/  FADD R6, R7, R6 ;  /* 0x0000000607067221 */ /* 0x001fca0000000000 */
[----:B------:R-:W0:Y:S02]  /*0580*/  SHFL.BFLY PT, R9, R6, 0x2, 0x1f ;  /* 0x0c401f0006097f89 */ /* 0x000e2400000e0000 */
[----:B0-----:R-:W-:-:S05]  /*0590*/  FADD R9, R6, R9 ;  /* 0x0000000906097221 */ /* 0x001fca0000000000 */
[----:B------:R-:W0:Y:S02]  /*05a0*/  SHFL.BFLY PT, R8, R9, 0x1, 0x1f ;  /* 0x0c201f0009087f89 */ /* 0x000e2400000e0000 */
[----:B0-----:R-:W-:-:S05]  /*05b0*/  FADD R15, R9, R8 ;  /* 0x00000008090f7221 */ /* 0x001fca0000000000 */
[----:B------:R-:W-:Y:S04]  /*05c0*/  @P0 STS [R0.X4], R15 ;  /* 0x0000000f00000388 */ /* 0x000fe80000004800 */
[----:B------:R-:W-:Y:S01]  /*05d0*/  BAR.SYNC.DEFER_BLOCKING 0x0 ;  /* 0x0000000000007b1d */ /* 0x000fe20000010000 */
[----:B------:R-:W-:-:S05]  /*05e0*/  IMAD.WIDE.U32 R12, R12, R11, c[0x0][0x170] ;  /* 0x00005c000c0c7625 */ /* 0x000fca00078e000b */
[----:B------:R-:W2:Y:S04]  /*05f0*/  @!P1 LDG.E.EF.64 R16, [R2.64] ;  /* 0x0000000402109981 */ /* 0x000ea8000c0e1b00 */
[----:B------:R-:W3:Y:S04]  /*0600*/  @!P1 LDG.E.EF.64 R18, [R4.64] ;  /* 0x0000000404129981 */ /* 0x000ee8000c0e1b00 */
[----:B------:R-:W4:Y:S01]  /*0610*/  LDG.E.EL.64 R6, [R12.64] ;  /* 0x000000040c067981 */ /* 0x000f22000c2e1b00 */
[----:B------:R-:W-:-:S03]  /*0620*/  MOV R9, 0x39800000 ;  /* 0x3980000000097802 */ /* 0x000fc60000000f00 */
[----:B------:R-:W0:Y:S02]  /*0630*/  LDS R8, [RZ] ;  /* 0x00000000ff087984 */ /* 0x000e240000000800 */
[----:B0-----:R-:W-:-:S04]  /*0640*/  FFMA R8, R8, R9, 9.9999999747524270788e-07 ;  /* 0x358637bd08087423 */ /* 0x001fc80000000009 */
[----:B------:R-:W0:Y:S01]  /*0650*/  MUFU.RSQ R0, R8 ;  /* 0x0000000800007308 */ /* 0x000e220000001400 */
[C---:B--2---:R-:W-:Y:S01]  /*0660*/  PRMT R9, R16.reuse, 0x7632, R9 ;  /* 0x0000763210097816 */ /* 0x044fe20000000009 */
[----:B------:R-:W-:Y:S01]  /*0670*/  IMAD.U32 R16, R16, 0x10000, RZ ;  /* 0x0001000010107824 */ /* 0x000fe200078e00ff */
[----:B------:R-:W-:Y:S02]  /*0680*/  PRMT R14, R17, 0x7632, R14 ;  /* 0x00007632110e7816 */ /* 0x000fe4000000000e */
[----:B---3--:R-:W-:Y:S01]  /*0690*/  PRMT R10, R18, 0x7632, R10 ;  /* 0x00007632120a7816 */ /* 0x008fe2000000000a */
[----:B------:R-:W-:Y:S01]  /*06a0*/  IMAD.U32 R9, R9, 0x10000, RZ ;  /* 0x0001000009097824 */ /* 0x000fe200078e00ff */
[----:B------:R-:W-:Y:S02]  /*06b0*/  PRMT R15, R19, 0x7632, R15 ;  /* 0x00007632130f7816 */ /* 0x000fe4000000000f */
[----:B------:R-:W-:Y:S02]  /*06c0*/  SHF.L.U32 R10, R10, 0x10, RZ ;  /* 0x000000100a0a7819 */ /* 0x000fe400000006ff */
[----:B------:R-:W-:-:S02]  /*06d0*/  SHF.L.U32 R11, R18, 0x10, RZ ;  /* 0x00000010120b7819 */ /* 0x000fc400000006ff */
[----:B------:R-:W-:Y:S02]  /*06e0*/  SHF.L.U32 R18, R19, 0x10, RZ ;  /* 0x0000001013127819 */ /* 0x000fe400000006ff */
[----:B------:R-:W-:Y:S01]  /*06f0*/  SHF.L.U32 R17, R17, 0x10, RZ ;  /* 0x0000001011117819 */ /* 0x000fe200000006ff */
[----:B------:R-:W-:Y:S01]  /*0700*/  FADD R11, R16, R11 ;  /* 0x0000000b100b7221 */ /* 0x000fe20000000000 */
[----:B------:R-:W-:Y:S02]  /*0710*/  SHF.L.U32 R14, R14, 0x10, RZ ;  /* 0x000000100e0e7819 */ /* 0x000fe400000006ff */
[----:B------:R-:W-:Y:S01]  /*0720*/  SHF.L.U32 R19, R15, 0x10, RZ ;  /* 0x000000100f137819 */ /* 0x000fe200000006ff */
[----:B------:R-:W-:Y:S01]  /*0730*/  FADD R15, R9, R10 ;  /* 0x0000000a090f7221 */ /* 0x000fe20000000000 */
[----:B----4-:R-:W-:Y:S01]  /*0740*/  PRMT R9, R6, 0x7632, R9 ;  /* 0x0000763206097816 */ /* 0x010fe20000000009 */
[----:B------:R-:W-:Y:S01]  /*0750*/  FADD R17, R17, R18 ;  /* 0x0000001211117221 */ /* 0x000fe20000000000 */
[----:B------:R-:W-:Y:S01]  /*0760*/  PRMT R10, R7, 0x7632, R10 ;  /* 0x00007632070a7816 */ /* 0x000fe2000000000a */
[----:B------:R-:W-:Y:S01]  /*0770*/  FADD R19, R14, R19 ;  /* 0x000000130e137221 */ /* 0x000fe20000000000 */
[----:B------:R-:W-:Y:S01]  /*0780*/  SHF.L.U32 R9, R9, 0x10, RZ ;  /* 0x0000001009097819 */ /* 0x000fe200000006ff */
[----:B------:R-:W-:Y:S01]  /*0790*/  IMAD.U32 R6, R6, 0x10000, RZ ;  /* 0x0001000006067824 */ /* 0x000fe200078e00ff */
[----:B------:R-:W-:Y:S01]  /*07a0*/  SHF.L.U32 R7, R7, 0x10, RZ ;  /* 0x0000001007077819 */ /* 0x000fe200000006ff */
[----:B0-----:R-:W-:Y:S01]  /*07b0*/  FMUL R11, R0, R11 ;  /* 0x0000000b000b7220 */ /* 0x001fe20000400000 */
[----:B------:R-:W-:Y:S01]  /*07c0*/  SHF.L.U32 R10, R10, 0x10, RZ ;  /* 0x000000100a0a7819 */ /* 0x000fe200000006ff */
[C---:B------:R-:W-:Y:S01]  /*07d0*/  FMUL R8, R0.reuse, R15 ;  /* 0x0000000f00087220 */ /* 0x040fe20000400000 */
[C---:B------:R-:W-:Y:S01]  /*07e0*/  FMUL R14, R0.reuse, R17 ;  /* 0x00000011000e7220 */ /* 0x040fe20000400000 */
[----:B------:R-:W-:Y:S01]  /*07f0*/  FMUL R19, R0, R19 ;  /* 0x0000001300137220 */ /* 0x000fe20000400000 */
[----:B------:R-:W-:Y:S01]  /*0800*/  FMUL R6, R6, R11 ;  /* 0x0000000b06067220 */ /* 0x000fe20000400000 */
[----:B------:R-:W-:Y:S01]  /*0810*/  FMUL R9, R9, R8 ;  /* 0x0000000809097220 */ /* 0x000fe20000400000 */
[----:B------:R-:W-:Y:S01]  /*0820*/  FMUL R7, R7, R14 ;  /* 0x0000000e07077220 */ /* 0x000fe20000400000 */
[----:B------:R-:W-:-:S03]  /*0830*/  FMUL R10, R10, R19 ;  /* 0x000000130a0a7220 */ /* 0x000fc60000400000 */
[----:B------:R-:W-:Y:S02]  /*0840*/  F2FP.BF16.PACK_AB R18, R9, R6 ;  /* 0x000000060912723e */ /* 0x000fe400000010ff */
[----:B------:R-:W-:Y:S01]  /*0850*/  F2FP.BF16.PACK_AB R19, R10, R7 ;  /* 0x000000070a13723e */ /* 0x000fe200000010ff */
[----:B------:R-:W-:Y:S01]  /*0860*/  CS2R R8, SRZ ;  /* 0x0000000000087805 */ /* 0x000fe2000001ff00 */
[----:B------:R-:W-:-:S03]  /*0870*/  CS2R R6, SRZ ;  /* 0x0000000000067805 */ /* 0x000fc6000001ff00 */
[----:B------:R0:W-:Y:S04]  /*0880*/  @!P1 STG.E.64 [R2.64], R18 ;  /* 0x0000001202009986 */ /* 0x0001e8000c101b04 */
[----:B------:R-:W2:Y:S04]  /*0890*/  @!P1 LDG.E.EF.64 R8, [R4.64+0x1000] ;  /* 0x0010000404089981 */ /* 0x000ea8000c0e1b00 */
[----:B------:R-:W3:Y:S04]  /*08a0*/  @!P1 LDG.E.EF.64 R6, [R2.64+0x1000] ;  /* 0x0010000402069981 */ /* 0x000ee8000c0e1b00 */
[----:B------:R-:W4:Y:S01]  /*08b0*/  LDG.E.EL.64 R12, [R12.64+0x1000] ;  /* 0x001000040c0c7981 */ /* 0x000f22000c2e1b00 */
[C---:B--2---:R-:W-:Y:S01]  /*08c0*/  PRMT R10, R8.reuse, 0x7632, R10 ;  /* 0x00007632080a7816 */ /* 0x044fe2000000000a */
[----:B------:R-:W-:Y:S01]  /*08d0*/  IMAD.U32 R11, R8, 0x10000, RZ ;  /* 0x00010000080b7824 */ /* 0x000fe200078e00ff */
[----:B------:R-:W-:-:S02]  /*08e0*/  PRMT R14, R9, 0x7632, R14 ;  /* 0x00007632090e7816 */ /* 0x000fc4000000000e */
[----:B------:R-:W-:Y:S02]  /*08f0*/  SHF.L.U32 R16, R9, 0x10, RZ ;  /* 0x0000001009107819 */ /* 0x000fe400000006ff */
[C---:B---3--:R-:W-:Y:S02]  /*0900*/  PRMT R8, R6.reuse, 0x7632, R8 ;  /* 0x0000763206087816 */ /* 0x048fe40000000008 */
[C---:B------:R-:W-:Y:S02]  /*0910*/  PRMT R9, R7.reuse, 0x7632, R9 ;  /* 0x0000763207097816 */ /* 0x040fe40000000009 */
[----:B------:R-:W-:Y:S01]  /*0920*/  SHF.L.U32 R6, R6, 0x10, RZ ;  /* 0x0000001006067819 */ /* 0x000fe200000006ff */
[----:B------:R-:W-:Y:S01]  /*0930*/  IMAD.U32 R8, R8, 0x10000, RZ ;  /* 0x0001000008087824 */ /* 0x000fe200078e00ff */
[----:B------:R-:W-:Y:S02]  /*0940*/  SHF.L.U32 R7, R7, 0x10, RZ ;  /* 0x0000001007077819 */ /* 0x000fe400000006ff */
[----:B------:R-:W-:Y:S01]  /*0950*/  SHF.L.U32 R9, R9, 0x10, RZ ;  /* 0x0000001009097819 */ /* 0x000fe200000006ff */
[----:B------:R-:W-:Y:S01]  /*0960*/  FADD R11, R6, R11 ;  /* 0x0000000b060b7221 */ /* 0x000fe20000000000 */
[----:B------:R-:W-:Y:S01]  /*0970*/  SHF.L.U32 R5, R10, 0x10, RZ ;  /* 0x000000100a057819 */ /* 0x000fe200000006ff */
[----:B------:R-:W-:Y:S01]  /*0980*/  FADD R7, R7, R16 ;  /* 0x0000001007077221 */ /* 0x000fe20000000000 */
[----:B------:R-:W-:Y:S01]  /*0990*/  SHF.L.U32 R14, R14, 0x10, RZ ;  /* 0x000000100e0e7819 */ /* 0x000fe200000006ff */
[----:B------:R-:W-:Y:S01]  /*09a0*/  FMUL R11, R0, R11 ;  /* 0x0000000b000b7220 */ /* 0x000fe20000400000 */
[----:B----4-:R-:W-:Y:S01]  /*09b0*/  PRMT R4, R12, 0x7632, R4 ;  /* 0x000076320c047816 */ /* 0x010fe20000000004 */
[----:B------:R-:W-:Y:S01]  /*09c0*/  FADD R5, R8, R5 ;  /* 0x0000000508057221 */ /* 0x000fe20000000000 */
[----:B------:R-:W-:Y:S01]  /*09d0*/  PRMT R6, R13, 0x7632, R6 ;  /* 0x000076320d067816 */ /* 0x000fe20000000006 */
[----:B------:R-:W-:Y:S01]  /*09e0*/  FADD R9, R9, R14 ;  /* 0x0000000e09097221 */ /* 0x000fe20000000000 */
[----:B------:R-:W-:Y:S01]  /*09f0*/  SHF.L.U32 R13, R13, 0x10, RZ ;  /* 0x000000100d0d7819 */ /* 0x000fe200000006ff */
[----:B------:R-:W-:Y:S01]  /*0a00*/  IMAD.U32 R12, R12, 0x10000, RZ ;  /* 0x000100000c0c7824 */ /* 0x000fe200078e00ff */
[----:B------:R-:W-:Y:S01]  /*0a10*/  SHF.L.U32 R4, R4, 0x10, RZ ;  /* 0x0000001004047819 */ /* 0x000fe200000006ff */
[----:B------:R-:W-:Y:S01]  /*0a20*/  FMUL R8, R0, R7 ;  /* 0x0000000700087220 */ /* 0x000fe20000400000 */
[----:B------:R-:W-:Y:S01]  /*0a30*/  SHF.L.U32 R6, R6, 0x10, RZ ;  /* 0x0000001006067819 */ /* 0x000fe200000006ff */
[C---:B------:R-:W-:Y:S01]  /*0a40*/  FMUL R5, R0.reuse, R5 ;  /* 0x0000000500057220 */ /* 0x040fe20000400000 */
[----:B------:R-:W-:Y:S01]  /*0a50*/  FMUL R9, R0, R9 ;  /* 0x0000000900097220 */ /* 0x000fe20000400000 */
[----:B------:R-:W-:Y:S01]  /*0a60*/  FMUL R11, R12, R11 ;  /* 0x0000000b0c0b7220 */ /* 0x000fe20000400000 */
[----:B------:R-:W-:Y:S01]  /*0a70*/  FMUL R8, R13, R8 ;  /* 0x000000080d087220 */ /* 0x000fe20000400000 */
[----:B------:R-:W-:Y:S01]  /*0a80*/  FMUL R4, R4, R5 ;  /* 0x0000000504047220 */ /* 0x000fe20000400000 */
[----:B------:R-:W-:-:S04]  /*0a90*/  FMUL R9, R6, R9 ;  /* 0x0000000906097220 */ /* 0x000fc80000400000 */
[----:B------:R-:W-:Y:S02]  /*0aa0*/  F2FP.BF16.PACK_AB R4, R4, R11 ;  /* 0x0000000b0404723e */ /* 0x000fe400000010ff */
[----:B------:R-:W-:Y:S01]  /*0ab0*/  F2FP.BF16.PACK_AB R5, R9, R8 ;  /* 0x000000080905723e */ /* 0x000fe200000010ff */
[----:B------:R-:W-:Y:S06]  /*0ac0*/  @P1 EXIT ;  /* 0x000000000000194d */ /* 0x000fec0003800000 */
[----:B0-----:R-:W-:Y:S01]  /*0ad0*/  STG.E.64 [R2.64+0x1000], R4 ;  /* 0x0010000402007986 */ /* 0x001fe2000c101b04 */
[----:B------:R-:W-:Y:S05]  /*0ae0*/  EXIT ;  /* 0x000000000000794d */ /* 0x000fea0003800000 */
.L_x_0:
[----:B------:R-:W-:-:S00]  /*0af0*/  BRA `(.L_x_0) ;  /* 0xfffffff000007947 */ /* 0x000fc0000383ffff */
[----:B------:R-:W-:-:S00]  /*0b00*/  NOP ;  /* 0x0000000000007918 */ /* 0x000fc00000000000 */
[----:B------:R-:W-:-:S00]  /*0b10*/  NOP ;  /* 0x0000000000007918 */ /* 0x000fc00000000000 */
[----:B------:R-:W-:-:S00]  /*0b20*/  NOP ;  /* 0x0000000000007918 */ /* 0x000fc00000000000 */
[----:B------:R-:W-:-:S00]  /*0b30*/  NOP ;  /* 0x0000000000007918 */ /* 0x000fc00000000000 */
[----:B------:R-:W-:-:S00]  /*0b40*/  NOP ;  /* 0x0000000000007918 */ /* 0x000fc00000000000 */
[----:B------:R-:W-:-:S00]  /*0b50*/  NOP ;  /* 0x0000000000007918 */ /* 0x000fc00000000000 */
[----:B------:R-:W-:-:S00]  /*0b60*/  NOP ;  /* 0x0000000000007918 */ /* 0x000fc00000000000 */
[----:B------:R-:W-:-:S00]  /*0b70*/  NOP ;  /* 0x0000000000007918 */ /* 0x000fc00000000000 */
.L_x_1:


//--------------------- .nv.global.init           --------------------------
	.section	.nv.global.init,"aw",@progbits
.nv.global.init:
	.type		_$_str,@object
	.size		_$_str,(.L_0 - _$_str)
_$_str:
        /*0000*/ 	.byte	0x5f, 0x5f, 0x43, 0x55, 0x44, 0x41, 0x5f, 0x46, 0x54, 0x5a, 0x00
.L_0:


//--------------------- .nv.shared.triton_red_fused__to_copy_add_mean_mul_pow_rsqrt_11 --------------------------
	.section	.nv.shared.triton_red_fused__to_copy_add_mean_mul_pow_rsqrt_11,"aw",@nobits
	.sectionflags	@""
	.align	16
